//
// Generated by NVIDIA NVVM Compiler
//
// Compiler Build ID: CL-36424714
// Cuda compilation tools, release 13.0, V13.0.88
// Based on NVVM 20.0.0
//

.version 9.0
.target sm_100
.address_size 64

	// .globl	_Z14rss_accumulatePK6float2Pfii

.visible .entry _Z14rss_accumulatePK6float2Pfii(
	.param .u64 .ptr .align 1 _Z14rss_accumulatePK6float2Pfii_param_0,
	.param .u64 .ptr .align 1 _Z14rss_accumulatePK6float2Pfii_param_1,
	.param .u32 _Z14rss_accumulatePK6float2Pfii_param_2,
	.param .u32 _Z14rss_accumulatePK6float2Pfii_param_3
)
{
	.reg .pred 	%p<4>;
	.reg .b32 	%r<14>;
	.reg .b32 	%f<12>;
	.reg .b64 	%rd<9>;

	ld.param.u64 	%rd2, [_Z14rss_accumulatePK6float2Pfii_param_0];
	ld.param.u64 	%rd3, [_Z14rss_accumulatePK6float2Pfii_param_1];
	ld.param.u32 	%r7, [_Z14rss_accumulatePK6float2Pfii_param_2];
	ld.param.u32 	%r8, [_Z14rss_accumulatePK6float2Pfii_param_3];
	mov.u32 	%r9, %ctaid.x;
	mov.u32 	%r10, %ntid.x;
	mov.u32 	%r11, %tid.x;
	mad.lo.s32 	%r1, %r9, %r10, %r11;
	setp.ge.s32 	%p1, %r1, %r8;
	@%p1 bra 	$L__BB0_5;
	setp.lt.s32 	%p2, %r7, 1;
	mov.f32 	%f11, 0f00000000;
	@%p2 bra 	$L__BB0_4;
	neg.s32 	%r13, %r7;
	cvta.to.global.u64 	%rd1, %rd2;
	mov.f32 	%f11, 0f00000000;
	mov.u32 	%r12, %r1;
$L__BB0_3:
	.pragma "nounroll";
	mul.wide.s32 	%rd4, %r12, 8;
	add.s64 	%rd5, %rd1, %rd4;
	ld.global.nc.v2.f32 	{%f6, %f7}, [%rd5];
	mul.f32 	%f8, %f7, %f7;
	fma.rn.f32 	%f9, %f6, %f6, %f8;
	add.f32 	%f11, %f11, %f9;
	add.s32 	%r13, %r13, 1;
	setp.ne.s32 	%p3, %r13, 0;
	add.s32 	%r12, %r12, %r8;
	@%p3 bra 	$L__BB0_3;
$L__BB0_4:
	cvta.to.global.u64 	%rd6, %rd3;
	mul.wide.s32 	%rd7, %r1, 4;
	add.s64 	%rd8, %rd6, %rd7;
	st.global.f32 	[%rd8], %f11;
$L__BB0_5:
	ret;

}
	// .globl	_Z16rss_sqrt_inplacePfi
.visible .entry _Z16rss_sqrt_inplacePfi(
	.param .u64 .ptr .align 1 _Z16rss_sqrt_inplacePfi_param_0,
	.param .u32 _Z16rss_sqrt_inplacePfi_param_1
)
{
	.reg .pred 	%p<2>;
	.reg .b32 	%r<6>;
	.reg .b32 	%f<3>;
	.reg .b64 	%rd<5>;

	ld.param.u64 	%rd1, [_Z16rss_sqrt_inplacePfi_param_0];
	ld.param.u32 	%r2, [_Z16rss_sqrt_inplacePfi_param_1];
	mov.u32 	%r3, %ctaid.x;
	mov.u32 	%r4, %ntid.x;
	mov.u32 	%r5, %tid.x;
	mad.lo.s32 	%r1, %r3, %r4, %r5;
	setp.ge.s32 	%p1, %r1, %r2;
	@%p1 bra 	$L__BB1_2;
	cvta.to.global.u64 	%rd2, %rd1;
	mul.wide.s32 	%rd3, %r1, 4;
	add.s64 	%rd4, %rd2, %rd3;
	ld.global.f32 	%f1, [%rd4];
	sqrt.rn.f32 	%f2, %f1;
	st.global.f32 	[%rd4], %f2;
$L__BB1_2:
	ret;

}


// ===== COMPILED SASS (sm_100) =====

	.target	sm_100

	.elftype	@"ET_EXEC"


//--------------------- .note.nv.tkinfo           --------------------------
	.section	.note.nv.tkinfo,"",@"SHT_NOTE"
	.sectionflags	@"SHF_NOTE_NV_TKINFO"
	.tkinfo
        /*0018*/ 	.word	0x00000002
        /*0030*/ 	.string	""
        /*0030*/ 	.string	"ptxas"
        /*0030*/ 	.string	"Cuda compilation tools, release 13.0, V13.0.88"
        /*0030*/ 	.string	"Build cuda_13.0.r13.0/compiler.36424714_0"
        /*0030*/ 	.string	"-arch sm_100 -m 64 "



//--------------------- .note.nv.cuinfo           --------------------------
	.section	.note.nv.cuinfo,"",@"SHT_NOTE"
	.sectionflags	@"SHF_NOTE_NV_CUINFO"
        /*0018*/ 	.short	0x0002
        /*001a*/ 	.short	0x0064
        /*001c*/ 	.short	0x0082
	.zero		2


//--------------------- .nv.info                  --------------------------
	.section	.nv.info,"",@"SHT_CUDA_INFO"
	.align	4


	//----- nvinfo : EIATTR_REGCOUNT
	.align		4
        /*0000*/ 	.byte	0x04, 0x2f
        /*0002*/ 	.short	(.L_1 - .L_0)
	.align		4
.L_0:
        /*0004*/ 	.word	index@(_Z14rss_accumulatePK6float2Pfii)
        /*0008*/ 	.word	0x00000010


	//----- nvinfo : EIATTR_FRAME_SIZE
	.align		4
.L_1:
        /*000c*/ 	.byte	0x04, 0x11
        /*000e*/ 	.short	(.L_3 - .L_2)
	.align		4
.L_2:
        /*0010*/ 	.word	index@(_Z14rss_accumulatePK6float2Pfii)
        /*0014*/ 	.word	0x00000000


	//----- nvinfo : EIATTR_REGCOUNT
	.align		4
.L_3:
        /*0018*/ 	.byte	0x04, 0x2f
        /*001a*/ 	.short	(.L_5 - .L_4)
	.align		4
.L_4:
        /*001c*/ 	.word	index@(_Z16rss_sqrt_inplacePfi)
        /*0020*/ 	.word	0x0000000c


	//----- nvinfo : EIATTR_FRAME_SIZE
	.align		4
.L_5:
        /*0024*/ 	.byte	0x04, 0x11
        /*0026*/ 	.short	(.L_7 - .L_6)
	.align		4
.L_6:
        /*0028*/ 	.word	index@($__internal_0_$__cuda_sm20_sqrt_rn_f32_slowpath)
        /*002c*/ 	.word	0x00000000


	//----- nvinfo : EIATTR_FRAME_SIZE
	.align		4
.L_7:
        /*0030*/ 	.byte	0x04, 0x11
        /*0032*/ 	.short	(.L_9 - .L_8)
	.align		4
.L_8:
        /*0034*/ 	.word	index@(_Z16rss_sqrt_inplacePfi)
        /*0038*/ 	.word	0x00000000


	//----- nvinfo : EIATTR_MIN_STACK_SIZE
	.align		4
.L_9:
        /*003c*/ 	.byte	0x04, 0x12
        /*003e*/ 	.short	(.L_11 - .L_10)
	.align		4
.L_10:
        /*0040*/ 	.word	index@(_Z16rss_sqrt_inplacePfi)
        /*0044*/ 	.word	0x00000000


	//----- nvinfo : EIATTR_MIN_STACK_SIZE
	.align		4
.L_11:
        /*0048*/ 	.byte	0x04, 0x12
        /*004a*/ 	.short	(.L_13 - .L_12)
	.align		4
.L_12:
        /*004c*/ 	.word	index@(_Z14rss_accumulatePK6float2Pfii)
        /*0050*/ 	.word	0x00000000
.L_13:


//--------------------- .nv.compat                --------------------------
	.section	.nv.compat,"",@"SHT_CUDA_COMPAT_INFO"
	.align	4
        /*0000*/ 	.byte	0x02, 0x09, 0x00, 0x00, 0x02, 0x02, 0x01, 0x00, 0x02, 0x05, 0x05, 0x00, 0x03, 0x07, 0x01, 0x01
        /*0010*/ 	.byte	0x02, 0x03, 0x00, 0x00, 0x02, 0x06, 0x01, 0x00, 0x04, 0x0b, 0x08, 0x00, 0x01, 0x00, 0x00, 0x00
        /*0020*/ 	.byte	0x00, 0x00, 0x00, 0x00


//--------------------- .nv.info._Z16rss_sqrt_inplacePfi --------------------------
	.section	.nv.info._Z16rss_sqrt_inplacePfi,"",@"SHT_CUDA_INFO"
	.sectionflags	@""
	.align	4


	//----- nvinfo : EIATTR_CUDA_API_VERSION
	.align		4
        /*0000*/ 	.byte	0x04, 0x37
        /*0002*/ 	.short	(.L_15 - .L_14)
.L_14:
        /*0004*/ 	.word	0x00000082


	//----- nvinfo : EIATTR_KPARAM_INFO
	.align		4
.L_15:
        /*0008*/ 	.byte	0x04, 0x17
        /*000a*/ 	.short	(.L_17 - .L_16)
.L_16:
        /*000c*/ 	.word	0x00000000
        /*0010*/ 	.short	0x0001
        /*0012*/ 	.short	0x0008
        /*0014*/ 	.byte	0x00, 0xf0, 0x11, 0x00


	//----- nvinfo : EIATTR_KPARAM_INFO
	.align		4
.L_17:
        /*0018*/ 	.byte	0x04, 0x17
        /*001a*/ 	.short	(.L_19 - .L_18)
.L_18:
        /*001c*/ 	.word	0x00000000
        /*0020*/ 	.short	0x0000
        /*0022*/ 	.short	0x0000
        /*0024*/ 	.byte	0x00, 0xf5, 0x21, 0x00


	//----- nvinfo : EIATTR_SPARSE_MMA_MASK
	.align		4
.L_19:
        /*0028*/ 	.byte	0x03, 0x50
        /*002a*/ 	.short	0x0000


	//----- nvinfo : EIATTR_MAXREG_COUNT
	.align		4
        /*002c*/ 	.byte	0x03, 0x1b
        /*002e*/ 	.short	0x00ff


	//----- nvinfo : EIATTR_MERCURY_ISA_VERSION
	.align		4
        /*0030*/ 	.byte	0x03, 0x5f
        /*0032*/ 	.short	0x0101


	//----- nvinfo : EIATTR_VRC_CTA_INIT_COUNT
	.align		4
        /*0034*/ 	.byte	0x02, 0x4a
	.zero		1
	.zero		1


	//----- nvinfo : EIATTR_EXIT_INSTR_OFFSETS
	.align		4
        /*0038*/ 	.byte	0x04, 0x1c
        /*003a*/ 	.short	(.L_21 - .L_20)


	//   ....[0]....
.L_20:
        /*003c*/ 	.word	0x00000070


	//   ....[1]....
        /*0040*/ 	.word	0x000001b0


	//----- nvinfo : EIATTR_CRS_STACK_SIZE
	.align		4
.L_21:
        /*0044*/ 	.byte	0x04, 0x1e
        /*0046*/ 	.short	(.L_23 - .L_22)
.L_22:
        /*0048*/ 	.word	0x00000000


	//----- nvinfo : EIATTR_CBANK_PARAM_SIZE
	.align		4
.L_23:
        /*004c*/ 	.byte	0x03, 0x19
        /*004e*/ 	.short	0x000c


	//----- nvinfo : EIATTR_PARAM_CBANK
	.align		4
        /*0050*/ 	.byte	0x04, 0x0a
        /*0052*/ 	.short	(.L_25 - .L_24)
	.align		4
.L_24:
        /*0054*/ 	.word	index@(.nv.constant0._Z16rss_sqrt_inplacePfi)
        /*0058*/ 	.short	0x0380
        /*005a*/ 	.short	0x000c


	//----- nvinfo : EIATTR_SW_WAR
	.align		4
.L_25:
        /*005c*/ 	.byte	0x04, 0x36
        /*005e*/ 	.short	(.L_27 - .L_26)
.L_26:
        /*0060*/ 	.word	0x00000008
.L_27:


//--------------------- .nv.info._Z14rss_accumulatePK6float2Pfii --------------------------
	.section	.nv.info._Z14rss_accumulatePK6float2Pfii,"",@"SHT_CUDA_INFO"
	.sectionflags	@""
	.align	4


	//----- nvinfo : EIATTR_CUDA_API_VERSION
	.align		4
        /*0000*/ 	.byte	0x04, 0x37
        /*0002*/ 	.short	(.L_29 - .L_28)
.L_28:
        /*0004*/ 	.word	0x00000082


	//----- nvinfo : EIATTR_KPARAM_INFO
	.align		4
.L_29:
        /*0008*/ 	.byte	0x04, 0x17
        /*000a*/ 	.short	(.L_31 - .L_30)
.L_30:
        /*000c*/ 	.word	0x00000000
        /*0010*/ 	.short	0x0003
        /*0012*/ 	.short	0x0014
        /*0014*/ 	.byte	0x00, 0xf0, 0x11, 0x00


	//----- nvinfo : EIATTR_KPARAM_INFO
	.align		4
.L_31:
        /*0018*/ 	.byte	0x04, 0x17
        /*001a*/ 	.short	(.L_33 - .L_32)
.L_32:
        /*001c*/ 	.word	0x00000000
        /*0020*/ 	.short	0x0002
        /*0022*/ 	.short	0x0010
        /*0024*/ 	.byte	0x00, 0xf0, 0x11, 0x00


	//----- nvinfo : EIATTR_KPARAM_INFO
	.align		4
.L_33:
        /*0028*/ 	.byte	0x04, 0x17
        /*002a*/ 	.short	(.L_35 - .L_34)
.L_34:
        /*002c*/ 	.word	0x00000000
        /*0030*/ 	.short	0x0001
        /*0032*/ 	.short	0x0008
        /*0034*/ 	.byte	0x00, 0xf5, 0x21, 0x00


	//----- nvinfo : EIATTR_KPARAM_INFO
	.align		4
.L_35:
        /*0038*/ 	.byte	0x04, 0x17
        /*003a*/ 	.short	(.L_37 - .L_36)
.L_36:
        /*003c*/ 	.word	0x00000000
        /*0040*/ 	.short	0x0000
        /*0042*/ 	.short	0x0000
        /*0044*/ 	.byte	0x00, 0xf5, 0x21, 0x00


	//----- nvinfo : EIATTR_SPARSE_MMA_MASK
	.align		4
.L_37:
        /*0048*/ 	.byte	0x03, 0x50
        /*004a*/ 	.short	0x0000


	//----- nvinfo : EIATTR_MAXREG_COUNT
	.align		4
        /*004c*/ 	.byte	0x03, 0x1b
        /*004e*/ 	.short	0x00ff


	//----- nvinfo : EIATTR_MERCURY_ISA_VERSION
	.align		4
        /*0050*/ 	.byte	0x03, 0x5f
        /*0052*/ 	.short	0x0101


	//----- nvinfo : EIATTR_VRC_CTA_INIT_COUNT
	.align		4
        /*0054*/ 	.byte	0x02, 0x4a
	.zero		1
	.zero		1


	//----- nvinfo : EIATTR_EXIT_INSTR_OFFSETS
	.align		4
        /*0058*/ 	.byte	0x04, 0x1c
        /*005a*/ 	.short	(.L_39 - .L_38)


	//   ....[0]....
.L_38:
        /*005c*/ 	.word	0x00000070


	//   ....[1]....
        /*0060*/ 	.word	0x000001d0


	//----- nvinfo : EIATTR_CBANK_PARAM_SIZE
	.align		4
.L_39:
        /*0064*/ 	.byte	0x03, 0x19
        /*0066*/ 	.short	0x0018


	//----- nvinfo : EIATTR_PARAM_CBANK
	.align		4
        /*0068*/ 	.byte	0x04, 0x0a
        /*006a*/ 	.short	(.L_41 - .L_40)
	.align		4
.L_40:
        /*006c*/ 	.word	index@(.nv.constant0._Z14rss_accumulatePK6float2Pfii)
        /*0070*/ 	.short	0x0380
        /*0072*/ 	.short	0x0018


	//----- nvinfo : EIATTR_SW_WAR
	.align		4
.L_41:
        /*0074*/ 	.byte	0x04, 0x36
        /*0076*/ 	.short	(.L_43 - .L_42)
.L_42:
        /*0078*/ 	.word	0x00000008
.L_43:


//--------------------- .nv.callgraph             --------------------------
	.section	.nv.callgraph,"",@"SHT_CUDA_CALLGRAPH"
	.align	4
	.sectionentsize	8
	.align		4
        /*0000*/ 	.word	0x00000000
	.align		4
        /*0004*/ 	.word	0xffffffff
	.align		4
        /*0008*/ 	.word	0x00000000
	.align		4
        /*000c*/ 	.word	0xfffffffe
	.align		4
        /*0010*/ 	.word	0x00000000
	.align		4
        /*0014*/ 	.word	0xfffffffd
	.align		4
        /*0018*/ 	.word	0x00000000
	.align		4
        /*001c*/ 	.word	0xfffffffc


//--------------------- .text._Z16rss_sqrt_inplacePfi --------------------------
	.section	.text._Z16rss_sqrt_inplacePfi,"ax",@progbits
	.align	128
        .global         _Z16rss_sqrt_inplacePfi
        .type           _Z16rss_sqrt_inplacePfi,@function
        .size           _Z16rss_sqrt_inplacePfi,(.L_x_8 - _Z16rss_sqrt_inplacePfi)
        .other          _Z16rss_sqrt_inplacePfi,@"STO_CUDA_ENTRY STV_DEFAULT"
_Z16rss_sqrt_inplacePfi:
.text._Z16rss_sqrt_inplacePfi:
[----:B------:R-:W-:Y:S01]  /*0000*/  LDC R1, c[0x0][0x37c] ;  /* 0x0000df00ff017b82 */ /* 0x000fe20000000800 */
[----:B------:R-:W0:Y:S07]  /*0010*/  S2R R0, SR_TID.X ;  /* 0x0000000000007919 */ /* 0x000e2e0000002100 */
[----:B------:R-:W0:Y:S01]  /*0020*/  S2UR UR4, SR_CTAID.X ;  /* 0x00000000000479c3 */ /* 0x000e220000002500 */
[----:B------:R-:W1:Y:S07]  /*0030*/  LDCU UR5, c[0x0][0x388] ;  /* 0x00007100ff0577ac */ /* 0x000e6e0008000800 */
[----:B------:R-:W0:Y:S02]  /*0040*/  LDC R5, c[0x0][0x360] ;  /* 0x0000d800ff057b82 */ /* 0x000e240000000800 */
[----:B0-----:R-:W-:-:S05]  /*0050*/  IMAD R5, R5, UR4, R0 ;  /* 0x0000000405057c24 */ /* 0x001fca000f8e0200 */
[----:B-1----:R-:W-:-:S13]  /*0060*/  ISETP.GE.AND P0, PT, R5, UR5, PT ;  /* 0x0000000505007c0c */ /* 0x002fda000bf06270 */
[----:B------:R-:W-:Y:S05]  /*0070*/  @P0 EXIT ;  /* 0x000000000000094d */ /* 0x000fea0003800000 */
[----:B------:R-:W0:Y:S01]  /*0080*/  LDC.64 R2, c[0x0][0x380] ;  /* 0x0000e000ff027b82 */ /* 0x000e220000000a00 */
[----:B------:R-:W1:Y:S01]  /*0090*/  LDCU.64 UR4, c[0x0][0x358] ;  /* 0x00006b00ff0477ac */ /* 0x000e620008000a00 */
[----:B0-----:R-:W-:-:S05]  /*00a0*/  IMAD.WIDE R2, R5, 0x4, R2 ;  /* 0x0000000405027825 */ /* 0x001fca00078e0202 */
[----:B-1----:R-:W2:Y:S01]  /*00b0*/  LDG.E R0, desc[UR4][R2.64] ;  /* 0x0000000402007981 */ /* 0x002ea2000c1e1900 */
[----:B------:R-:W-:Y:S01]  /*00c0*/  BSSY.RECONVERGENT B0, `(.L_x_0) ;  /* 0x000000d000007945 */ /* 0x000fe20003800200 */
[----:B--2---:R-:W-:Y:S01]  /*00d0*/  IADD3 R4, PT, PT, R0, -0xd000000, RZ ;  /* 0xf300000000047810 */ /* 0x004fe20007ffe0ff */
[----:B------:R0:W1:Y:S03]  /*00e0*/  MUFU.RSQ R5, R0 ;  /* 0x0000000000057308 */ /* 0x0000660000001400 */
[----:B------:R-:W-:-:S13]  /*00f0*/  ISETP.GT.U32.AND P0, PT, R4, 0x727fffff, PT ;  /* 0x727fffff0400780c */ /* 0x000fda0003f04070 */
[----:B0-----:R-:W-:Y:S05]  /*0100*/  @!P0 BRA `(.L_x_1) ;  /* 0x0000000000108947 */ /* 0x001fea0003800000 */
[----:B------:R-:W-:-:S07]  /*0110*/  MOV R9, 0x130 ;  /* 0x0000013000097802 */ /* 0x000fce0000000f00 */
[----:B-1----:R-:W-:Y:S05]  /*0120*/  CALL.REL.NOINC `($__internal_0_$__cuda_sm20_sqrt_rn_f32_slowpath) ;  /* 0x0000000000247944 */ /* 0x002fea0003c00000 */
[----:B------:R-:W-:Y:S01]  /*0130*/  MOV R5, R0 ;  /* 0x0000000000057202 */ /* 0x000fe20000000f00 */
[----:B------:R-:W-:Y:S06]  /*0140*/  BRA `(.L_x_2) ;  /* 0x0000000000107947 */ /* 0x000fec0003800000 */
.L_x_1:
[----:B-1----:R-:W-:Y:S01]  /*0150*/  FMUL.FTZ R7, R0, R5 ;  /* 0x0000000500077220 */ /* 0x002fe20000410000 */
[----:B------:R-:W-:-:S03]  /*0160*/  FMUL.FTZ R5, R5, 0.5 ;  /* 0x3f00000005057820 */ /* 0x000fc60000410000 */
[----:B------:R-:W-:-:S04]  /*0170*/  FFMA R0, -R7, R7, R0 ;  /* 0x0000000707007223 */ /* 0x000fc80000000100 */
[----:B------:R-:W-:-:S07]  /*0180*/  FFMA R5, R0, R5, R7 ;  /* 0x0000000500057223 */ /* 0x000fce0000000007 */
.L_x_2:
[----:B------:R-:W-:Y:S05]  /*0190*/  BSYNC.RECONVERGENT B0 ;  /* 0x0000000000007941 */ /* 0x000fea0003800200 */
.L_x_0:
[----:B------:R-:W-:Y:S01]  /*01a0*/  STG.E desc[UR4][R2.64], R5 ;  /* 0x0000000502007986 */ /* 0x000fe2000c101904 */
[----:B------:R-:W-:Y:S05]  /*01b0*/  EXIT ;  /* 0x000000000000794d */ /* 0x000fea0003800000 */
        .weak           $__internal_0_$__cuda_sm20_sqrt_rn_f32_slowpath
        .type           $__internal_0_$__cuda_sm20_sqrt_rn_f32_slowpath,@function
        .size           $__internal_0_$__cuda_sm20_sqrt_rn_f32_slowpath,(.L_x_8 - $__internal_0_$__cuda_sm20_sqrt_rn_f32_slowpath)
$__internal_0_$__cuda_sm20_sqrt_rn_f32_slowpath:
[----:B------:R-:W-:-:S13]  /*01c0*/  LOP3.LUT P0, RZ, R0, 0x7fffffff, RZ, 0xc0, !PT ;  /* 0x7fffffff00ff7812 */ /* 0x000fda000780c0ff */
[----:B------:R-:W-:Y:S01]  /*01d0*/  @!P0 MOV R4, R0 ;  /* 0x0000000000048202 */ /* 0x000fe20000000f00 */
[----:B------:R-:W-:Y:S06]  /*01e0*/  @!P0 BRA `(.L_x_3) ;  /* 0x0000000000408947 */ /* 0x000fec0003800000 */
[----:B------:R-:W-:-:S13]  /*01f0*/  FSETP.GEU.FTZ.AND P0, PT, R0, RZ, PT ;  /* 0x000000ff0000720b */ /* 0x000fda0003f1e000 */
[----:B------:R-:W-:Y:S01]  /*0200*/  @!P0 MOV R4, 0x7fffffff ;  /* 0x7fffffff00048802 */ /* 0x000fe20000000f00 */
[----:B------:R-:W-:Y:S06]  /*0210*/  @!P0 BRA `(.L_x_3) ;  /* 0x0000000000348947 */ /* 0x000fec0003800000 */
[----:B------:R-:W-:-:S13]  /*0220*/  FSETP.GTU.FTZ.AND P0, PT, |R0|, +INF , PT ;  /* 0x7f8000000000780b */ /* 0x000fda0003f1c200 */
[----:B------:R-:W-:Y:S01]  /*0230*/  @P0 FADD.FTZ R4, R0, 1 ;  /* 0x3f80000000040421 */ /* 0x000fe20000010000 */
[----:B------:R-:W-:Y:S06]  /*0240*/  @P0 BRA `(.L_x_3) ;  /* 0x0000000000280947 */ /* 0x000fec0003800000 */
[----:B------:R-:W-:-:S13]  /*0250*/  FSETP.NEU.FTZ.AND P0, PT, |R0|, +INF , PT ;  /* 0x7f8000000000780b */ /* 0x000fda0003f1d200 */
[----:B------:R-:W-:-:S04]  /*0260*/  @P0 FFMA R5, R0, 1.84467440737095516160e+19, RZ ;  /* 0x5f80000000050823 */ /* 0x000fc800000000ff */
[----:B------:R-:W0:Y:S02]  /*0270*/  @P0 MUFU.RSQ R4, R5 ;  /* 0x0000000500040308 */ /* 0x000e240000001400 */
[----:B0-----:R-:W-:Y:S01]  /*0280*/  @P0 FMUL.FTZ R6, R5, R4 ;  /* 0x0000000405060220 */ /* 0x001fe20000410000 */
[----:B------:R-:W-:Y:S01]  /*0290*/  @P0 FMUL.FTZ R8, R4, 0.5 ;  /* 0x3f00000004080820 */ /* 0x000fe20000410000 */
[----:B------:R-:W-:Y:S02]  /*02a0*/  @!P0 MOV R4, R0 ;  /* 0x0000000000048202 */ /* 0x000fe40000000f00 */
[----:B------:R-:W-:-:S04]  /*02b0*/  @P0 FADD.FTZ R7, -R6, -RZ ;  /* 0x800000ff06070221 */ /* 0x000fc80000010100 */
[----:B------:R-:W-:-:S04]  /*02c0*/  @P0 FFMA R7, R6, R7, R5 ;  /* 0x0000000706070223 */ /* 0x000fc80000000005 */
[----:B------:R-:W-:-:S04]  /*02d0*/  @P0 FFMA R7, R7, R8, R6 ;  /* 0x0000000807070223 */ /* 0x000fc80000000006 */
[----:B------:R-:W-:-:S07]  /*02e0*/  @P0 FMUL.FTZ R4, R7, 2.3283064365386962891e-10 ;  /* 0x2f80000007040820 */ /* 0x000fce0000410000 */
.L_x_3:
[----:B------:R-:W-:Y:S01]  /*02f0*/  HFMA2 R5, -RZ, RZ, 0, 0 ;  /* 0x00000000ff057431 */ /* 0x000fe200000001ff */
[----:B------:R-:W-:Y:S02]  /*0300*/  MOV R0, R4 ;  /* 0x0000000400007202 */ /* 0x000fe40000000f00 */
[----:B------:R-:W-:-:S04]  /*0310*/  MOV R4, R9 ;  /* 0x0000000900047202 */ /* 0x000fc80000000f00 */
[----:B------:R-:W-:Y:S05]  /*0320*/  RET.REL.NODEC R4 `(_Z16rss_sqrt_inplacePfi) ;  /* 0xfffffffc04347950 */ /* 0x000fea0003c3ffff */
.L_x_4:
[----:B------:R-:W-:-:S00]  /*0330*/  BRA `(.L_x_4) ;  /* 0xfffffffc00fc7947 */ /* 0x000fc0000383ffff */
[----:B------:R-:W-:-:S00]  /*0340*/  NOP ;  /* 0x0000000000007918 */ /* 0x000fc00000000000 */
        /* <DEDUP_REMOVED lines=11> */
.L_x_8:


//--------------------- .text._Z14rss_accumulatePK6float2Pfii --------------------------
	.section	.text._Z14rss_accumulatePK6float2Pfii,"ax",@progbits
	.align	128
        .global         _Z14rss_accumulatePK6float2Pfii
        .type           _Z14rss_accumulatePK6float2Pfii,@function
        .size           _Z14rss_accumulatePK6float2Pfii,(.L_x_10 - _Z14rss_accumulatePK6float2Pfii)
        .other          _Z14rss_accumulatePK6float2Pfii,@"STO_CUDA_ENTRY STV_DEFAULT"
_Z14rss_accumulatePK6float2Pfii:
.text._Z14rss_accumulatePK6float2Pfii:
        /* <DEDUP_REMOVED lines=8> */
[----:B------:R-:W0:Y:S01]  /*0080*/  LDCU UR4, c[0x0][0x390] ;  /* 0x00007200ff0477ac */ /* 0x000e220008000800 */
[----:B------:R-:W1:Y:S01]  /*0090*/  LDC.64 R4, c[0x0][0x388] ;  /* 0x0000e200ff047b82 */ /* 0x000e620000000a00 */
[----:B------:R-:W-:Y:S01]  /*00a0*/  HFMA2 R9, -RZ, RZ, 0, 0 ;  /* 0x00000000ff097431 */ /* 0x000fe200000001ff */
[----:B------:R-:W2:Y:S01]  /*00b0*/  LDCU.64 UR6, c[0x0][0x358] ;  /* 0x00006b00ff0677ac */ /* 0x000ea20008000a00 */
[----:B0-----:R-:W-:Y:S01]  /*00c0*/  UISETP.GE.AND UP0, UPT, UR4, 0x1, UPT ;  /* 0x000000010400788c */ /* 0x001fe2000bf06270 */
[----:B-1----:R-:W-:-:S08]  /*00d0*/  IMAD.WIDE R4, R3, 0x4, R4 ;  /* 0x0000000403047825 */ /* 0x002fd000078e0204 */
[----:B--2---:R-:W-:Y:S05]  /*00e0*/  BRA.U !UP0, `(.L_x_5) ;  /* 0x0000000108347547 */ /* 0x004fea000b800000 */
[----:B------:R-:W0:Y:S01]  /*00f0*/  LDC.64 R6, c[0x0][0x380] ;  /* 0x0000e000ff067b82 */ /* 0x000e220000000a00 */
[----:B------:R-:W-:Y:S01]  /*0100*/  MOV R11, R3 ;  /* 0x00000003000b7202 */ /* 0x000fe20000000f00 */
[----:B------:R-:W-:Y:S01]  /*0110*/  UIADD3 UR4, UPT, UPT, -UR4, URZ, URZ ;  /* 0x000000ff04047290 */ /* 0x000fe2000fffe1ff */
[----:B------:R-:W-:-:S11]  /*0120*/  MOV R9, RZ ;  /* 0x000000ff00097202 */ /* 0x000fd60000000f00 */
.L_x_6:
[----:B0-----:R-:W-:-:S06]  /*0130*/  IMAD.WIDE R2, R11, 0x8, R6 ;  /* 0x000000080b027825 */ /* 0x001fcc00078e0206 */
[----:B------:R-:W2:Y:S01]  /*0140*/  LDG.E.64.CONSTANT R2, desc[UR6][R2.64] ;  /* 0x0000000602027981 */ /* 0x000ea2000c1e9b00 */
[----:B------:R-:W-:Y:S01]  /*0150*/  UIADD3 UR4, UPT, UPT, UR4, 0x1, URZ ;  /* 0x0000000104047890 */ /* 0x000fe2000fffe0ff */
[----:B------:R-:W-:-:S03]  /*0160*/  IADD3 R11, PT, PT, R11, UR5, RZ ;  /* 0x000000050b0b7c10 */ /* 0x000fc6000fffe0ff */
[----:B------:R-:W-:Y:S01]  /*0170*/  UISETP.NE.AND UP0, UPT, UR4, URZ, UPT ;  /* 0x000000ff0400728c */ /* 0x000fe2000bf05270 */
[----:B--2---:R-:W-:-:S04]  /*0180*/  FMUL R13, R3, R3 ;  /* 0x00000003030d7220 */ /* 0x004fc80000400000 */
[----:B------:R-:W-:-:S04]  /*0190*/  FFMA R0, R2, R2, R13 ;  /* 0x0000000202007223 */ /* 0x000fc8000000000d */
[----:B------:R-:W-:Y:S01]  /*01a0*/  FADD R9, R0, R9 ;  /* 0x0000000900097221 */ /* 0x000fe20000000000 */
[----:B------:R-:W-:Y:S06]  /*01b0*/  BRA.U UP0, `(.L_x_6) ;  /* 0xfffffffd00dc7547 */ /* 0x000fec000b83ffff */
.L_x_5:
[----:B------:R-:W-:Y:S01]  /*01c0*/  STG.E desc[UR6][R4.64], R9 ;  /* 0x0000000904007986 */ /* 0x000fe2000c101906 */
[----:B------:R-:W-:Y:S05]  /*01d0*/  EXIT ;  /* 0x000000000000794d */ /* 0x000fea0003800000 */
.L_x_7:
        /* <DEDUP_REMOVED lines=10> */
.L_x_10:


//--------------------- .nv.shared.reserved.0     --------------------------
	.section	.nv.shared.reserved.0,"aw",@nobits
	.weak		__nv_reservedSMEM_offset_0_alias
	.size		__nv_reservedSMEM_offset_0_alias, 0, 64
	.other		__nv_reservedSMEM_offset_0_alias,@"STO_CUDA_RESERVED_SHARED STV_DEFAULT"
__nv_reservedSMEM_offset_0_alias:
	.zero		0
	.zero		64


//--------------------- .nv.constant0._Z16rss_sqrt_inplacePfi --------------------------
	.section	.nv.constant0._Z16rss_sqrt_inplacePfi,"a",@progbits
	.sectionflags	@""
	.align	4
.nv.constant0._Z16rss_sqrt_inplacePfi:
	.zero		908


//--------------------- .nv.constant0._Z14rss_accumulatePK6float2Pfii --------------------------
	.section	.nv.constant0._Z14rss_accumulatePK6float2Pfii,"a",@progbits
	.sectionflags	@""
	.align	4
.nv.constant0._Z14rss_accumulatePK6float2Pfii:
	.zero		920


//--------------------- SYMBOLS --------------------------

	.type		.nv.reservedSmem.offset0,@object
	.size		.nv.reservedSmem.offset0,0x4
